//
// Generated by NVIDIA NVVM Compiler
//
// Compiler Build ID: CL-36424714
// Cuda compilation tools, release 13.0, V13.0.88
// Based on NVVM 20.0.0
//

.version 9.0
.target sm_100
.address_size 64

	// .globl	default_function_kernel

.visible .entry default_function_kernel(
	.param .u64 .ptr .align 1 default_function_kernel_param_0,
	.param .u64 .ptr .align 1 default_function_kernel_param_1
)
.maxntid 20
{
	.reg .pred 	%p<3>;
	.reg .b16 	%rs<11>;
	.reg .b32 	%r<30>;
	.reg .b32 	%f<2>;
	.reg .b64 	%rd<9>;

	ld.param.u64 	%rd1, [default_function_kernel_param_0];
	ld.param.u64 	%rd2, [default_function_kernel_param_1];
	cvta.to.global.u64 	%rd3, %rd2;
	cvta.to.global.u64 	%rd4, %rd1;
	mov.u32 	%r1, %ctaid.x;
	mul.hi.u32 	%r2, %r1, 715827883;
	shr.u32 	%r3, %r2, 2;
	mul.lo.s32 	%r4, %r3, 24;
	sub.s32 	%r5, %r1, %r4;
	mov.u32 	%r6, %tid.x;
	shr.u32 	%r7, %r6, 2;
	mad.lo.s32 	%r8, %r5, 5, %r7;
	cvt.u16.u32 	%rs1, %r8;
	mul.lo.s16 	%rs2, %rs1, 171;
	shr.u16 	%rs3, %rs2, 10;
	and.b16  	%rs4, %rs3, 1;
	setp.eq.b16 	%p1, %rs4, 1;
	selp.b32 	%r9, 960, 0, %p1;
	mad.lo.s32 	%r10, %r1, 20, %r6;
	mul.hi.u32 	%r11, %r10, -1431655765;
	shr.u32 	%r12, %r11, 4;
	mul.lo.s32 	%r13, %r12, 24;
	sub.s32 	%r14, %r10, %r13;
	and.b32  	%r15, %r14, 1;
	setp.eq.b32 	%p2, %r15, 1;
	selp.b32 	%r16, 480, 0, %p2;
	shr.u32 	%r17, %r2, 4;
	mul.lo.s32 	%r18, %r17, 96;
	sub.s32 	%r19, %r1, %r18;
	cvt.u16.u32 	%rs5, %r19;
	mul.lo.s16 	%rs6, %rs5, 43;
	shr.u16 	%rs7, %rs6, 10;
	mul.wide.u16 	%r20, %rs7, 120;
	shr.u16 	%rs8, %rs2, 11;
	mul.lo.s16 	%rs9, %rs8, 12;
	sub.s16 	%rs10, %rs1, %rs9;
	cvt.u32.u16 	%r21, %rs10;
	and.b32  	%r22, %r21, 255;
	shr.u32 	%r23, %r14, 1;
	mad.lo.s32 	%r24, %r17, 2040, %r8;
	add.s32 	%r25, %r24, %r23;
	add.s32 	%r26, %r25, %r16;
	add.s32 	%r27, %r26, %r20;
	sub.s32 	%r28, %r27, %r22;
	add.s32 	%r29, %r28, %r9;
	mul.wide.u32 	%rd5, %r29, 4;
	add.s64 	%rd6, %rd4, %rd5;
	ld.global.nc.f32 	%f1, [%rd6];
	mul.wide.u32 	%rd7, %r10, 4;
	add.s64 	%rd8, %rd3, %rd7;
	st.global.f32 	[%rd8], %f1;
	ret;

}


// ===== COMPILED SASS (sm_100) =====

	.target	sm_100

	.elftype	@"ET_EXEC"


//--------------------- .note.nv.tkinfo           --------------------------
	.section	.note.nv.tkinfo,"",@"SHT_NOTE"
	.sectionflags	@"SHF_NOTE_NV_TKINFO"
	.tkinfo
        /*0018*/ 	.word	0x00000002
        /*0030*/ 	.string	""
        /*0030*/ 	.string	"ptxas"
        /*0030*/ 	.string	"Cuda compilation tools, release 13.0, V13.0.88"
        /*0030*/ 	.string	"Build cuda_13.0.r13.0/compiler.36424714_0"
        /*0030*/ 	.string	"-arch sm_100 -m 64 "



//--------------------- .note.nv.cuinfo           --------------------------
	.section	.note.nv.cuinfo,"",@"SHT_NOTE"
	.sectionflags	@"SHF_NOTE_NV_CUINFO"
        /*0018*/ 	.short	0x0002
        /*001a*/ 	.short	0x0064
        /*001c*/ 	.short	0x0082
	.zero		2


//--------------------- .nv.info                  --------------------------
	.section	.nv.info,"",@"SHT_CUDA_INFO"
	.align	4


	//----- nvinfo : EIATTR_REGCOUNT
	.align		4
        /*0000*/ 	.byte	0x04, 0x2f
        /*0002*/ 	.short	(.L_1 - .L_0)
	.align		4
.L_0:
        /*0004*/ 	.word	index@(default_function_kernel)
        /*0008*/ 	.word	0x0000000c


	//----- nvinfo : EIATTR_FRAME_SIZE
	.align		4
.L_1:
        /*000c*/ 	.byte	0x04, 0x11
        /*000e*/ 	.short	(.L_3 - .L_2)
	.align		4
.L_2:
        /*0010*/ 	.word	index@(default_function_kernel)
        /*0014*/ 	.word	0x00000000


	//----- nvinfo : EIATTR_MIN_STACK_SIZE
	.align		4
.L_3:
        /*0018*/ 	.byte	0x04, 0x12
        /*001a*/ 	.short	(.L_5 - .L_4)
	.align		4
.L_4:
        /*001c*/ 	.word	index@(default_function_kernel)
        /*0020*/ 	.word	0x00000000
.L_5:


//--------------------- .nv.compat                --------------------------
	.section	.nv.compat,"",@"SHT_CUDA_COMPAT_INFO"
	.align	4
        /*0000*/ 	.byte	0x02, 0x09, 0x00, 0x00, 0x02, 0x02, 0x01, 0x00, 0x02, 0x05, 0x05, 0x00, 0x03, 0x07, 0x01, 0x01
        /*0010*/ 	.byte	0x02, 0x03, 0x00, 0x00, 0x02, 0x06, 0x01, 0x00, 0x04, 0x0b, 0x08, 0x00, 0x09, 0x00, 0x00, 0x00
        /*0020*/ 	.byte	0x00, 0x00, 0x00, 0x00


//--------------------- .nv.info.default_function_kernel --------------------------
	.section	.nv.info.default_function_kernel,"",@"SHT_CUDA_INFO"
	.sectionflags	@""
	.align	4


	//----- nvinfo : EIATTR_CUDA_API_VERSION
	.align		4
        /*0000*/ 	.byte	0x04, 0x37
        /*0002*/ 	.short	(.L_7 - .L_6)
.L_6:
        /*0004*/ 	.word	0x00000082


	//----- nvinfo : EIATTR_KPARAM_INFO
	.align		4
.L_7:
        /*0008*/ 	.byte	0x04, 0x17
        /*000a*/ 	.short	(.L_9 - .L_8)
.L_8:
        /*000c*/ 	.word	0x00000000
        /*0010*/ 	.short	0x0001
        /*0012*/ 	.short	0x0008
        /*0014*/ 	.byte	0x00, 0xf5, 0x21, 0x00


	//----- nvinfo : EIATTR_KPARAM_INFO
	.align		4
.L_9:
        /*0018*/ 	.byte	0x04, 0x17
        /*001a*/ 	.short	(.L_11 - .L_10)
.L_10:
        /*001c*/ 	.word	0x00000000
        /*0020*/ 	.short	0x0000
        /*0022*/ 	.short	0x0000
        /*0024*/ 	.byte	0x00, 0xf5, 0x21, 0x00


	//----- nvinfo : EIATTR_SPARSE_MMA_MASK
	.align		4
.L_11:
        /*0028*/ 	.byte	0x03, 0x50
        /*002a*/ 	.short	0x0000


	//----- nvinfo : EIATTR_MAXREG_COUNT
	.align		4
        /*002c*/ 	.byte	0x03, 0x1b
        /*002e*/ 	.short	0x00ff


	//----- nvinfo : EIATTR_MERCURY_ISA_VERSION
	.align		4
        /*0030*/ 	.byte	0x03, 0x5f
        /*0032*/ 	.short	0x0101


	//----- nvinfo : EIATTR_VRC_CTA_INIT_COUNT
	.align		4
        /*0034*/ 	.byte	0x02, 0x4a
	.zero		1
	.zero		1


	//----- nvinfo : EIATTR_EXIT_INSTR_OFFSETS
	.align		4
        /*0038*/ 	.byte	0x04, 0x1c
        /*003a*/ 	.short	(.L_13 - .L_12)


	//   ....[0]....
.L_12:
        /*003c*/ 	.word	0x00000330


	//----- nvinfo : EIATTR_MAX_THREADS
	.align		4
.L_13:
        /*0040*/ 	.byte	0x04, 0x05
        /*0042*/ 	.short	(.L_15 - .L_14)
.L_14:
        /*0044*/ 	.word	0x00000014
        /*0048*/ 	.word	0x00000001
        /*004c*/ 	.word	0x00000001


	//----- nvinfo : EIATTR_CBANK_PARAM_SIZE
	.align		4
.L_15:
        /*0050*/ 	.byte	0x03, 0x19
        /*0052*/ 	.short	0x0010


	//----- nvinfo : EIATTR_PARAM_CBANK
	.align		4
        /*0054*/ 	.byte	0x04, 0x0a
        /*0056*/ 	.short	(.L_17 - .L_16)
	.align		4
.L_16:
        /*0058*/ 	.word	index@(.nv.constant0.default_function_kernel)
        /*005c*/ 	.short	0x0380
        /*005e*/ 	.short	0x0010


	//----- nvinfo : EIATTR_SW_WAR
	.align		4
.L_17:
        /*0060*/ 	.byte	0x04, 0x36
        /*0062*/ 	.short	(.L_19 - .L_18)
.L_18:
        /*0064*/ 	.word	0x00000008
.L_19:


//--------------------- .nv.callgraph             --------------------------
	.section	.nv.callgraph,"",@"SHT_CUDA_CALLGRAPH"
	.align	4
	.sectionentsize	8
	.align		4
        /*0000*/ 	.word	0x00000000
	.align		4
        /*0004*/ 	.word	0xffffffff
	.align		4
        /*0008*/ 	.word	0x00000000
	.align		4
        /*000c*/ 	.word	0xfffffffe
	.align		4
        /*0010*/ 	.word	0x00000000
	.align		4
        /*0014*/ 	.word	0xfffffffd
	.align		4
        /*0018*/ 	.word	0x00000000
	.align		4
        /*001c*/ 	.word	0xfffffffc


//--------------------- .text.default_function_kernel --------------------------
	.section	.text.default_function_kernel,"ax",@progbits
	.align	128
        .global         default_function_kernel
        .type           default_function_kernel,@function
        .size           default_function_kernel,(.L_x_1 - default_function_kernel)
        .other          default_function_kernel,@"STO_CUDA_ENTRY STV_DEFAULT"
default_function_kernel:
.text.default_function_kernel:
[----:B------:R-:W-:Y:S01]  /*0000*/  LDC R1, c[0x0][0x37c] ;  /* 0x0000df00ff017b82 */ /* 0x000fe20000000800 */
[----:B------:R-:W0:Y:S01]  /*0010*/  S2R R6, SR_CTAID.X ;  /* 0x0000000000067919 */ /* 0x000e220000002500 */
[----:B------:R-:W1:Y:S01]  /*0020*/  LDCU.64 UR4, c[0x0][0x358] ;  /* 0x00006b00ff0477ac */ /* 0x000e620008000a00 */
[----:B------:R-:W2:Y:S01]  /*0030*/  S2R R7, SR_TID.X ;  /* 0x0000000000077919 */ /* 0x000ea20000002100 */
[----:B0-----:R-:W-:Y:S01]  /*0040*/  IMAD.HI.U32 R0, R6, 0x2aaaaaab, RZ ;  /* 0x2aaaaaab06007827 */ /* 0x001fe200078e00ff */
[----:B--2---:R-:W-:-:S03]  /*0050*/  SHF.R.U32.HI R3, RZ, 0x2, R7 ;  /* 0x00000002ff037819 */ /* 0x004fc60000011607 */
[----:B------:R-:W-:Y:S01]  /*0060*/  IMAD R7, R6, 0x14, R7 ;  /* 0x0000001406077824 */ /* 0x000fe200078e0207 */
[----:B------:R-:W-:-:S05]  /*0070*/  SHF.R.U32.HI R2, RZ, 0x2, R0 ;  /* 0x00000002ff027819 */ /* 0x000fca0000011600 */
[----:B------:R-:W-:-:S04]  /*0080*/  IMAD R2, R2, -0x18, R6 ;  /* 0xffffffe802027824 */ /* 0x000fc800078e0206 */
[----:B------:R-:W-:Y:S01]  /*0090*/  IMAD R4, R2, 0x5, R3 ;  /* 0x0000000502047824 */ /* 0x000fe200078e0203 */
[----:B------:R-:W-:Y:S01]  /*00a0*/  SHF.R.U32.HI R3, RZ, 0x4, R0 ;  /* 0x00000004ff037819 */ /* 0x000fe20000011600 */
[----:B------:R-:W-:-:S03]  /*00b0*/  IMAD.HI.U32 R2, R7, -0x55555555, RZ ;  /* 0xaaaaaaab07027827 */ /* 0x000fc600078e00ff */
[----:B------:R-:W-:Y:S02]  /*00c0*/  PRMT R5, R4, 0x9910, RZ ;  /* 0x0000991004057816 */ /* 0x000fe400000000ff */
[----:B------:R-:W-:-:S03]  /*00d0*/  SHF.R.U32.HI R2, RZ, 0x4, R2 ;  /* 0x00000004ff027819 */ /* 0x000fc60000011602 */
[----:B------:R-:W-:Y:S02]  /*00e0*/  IMAD R0, R5, 0xab, RZ ;  /* 0x000000ab05007824 */ /* 0x000fe400078e02ff */
[C---:B------:R-:W-:Y:S02]  /*00f0*/  IMAD R5, R3.reuse, -0x60, R6 ;  /* 0xffffffa003057824 */ /* 0x040fe400078e0206 */
[----:B------:R-:W-:Y:S01]  /*0100*/  IMAD R2, R2, -0x18, R7 ;  /* 0xffffffe802027824 */ /* 0x000fe200078e0207 */
[----:B------:R-:W-:Y:S01]  /*0110*/  LOP3.LUT R6, R0, 0xffff, RZ, 0xc0, !PT ;  /* 0x0000ffff00067812 */ /* 0x000fe200078ec0ff */
[----:B------:R-:W-:Y:S01]  /*0120*/  IMAD R3, R3, 0x7f8, R4 ;  /* 0x000007f803037824 */ /* 0x000fe200078e0204 */
[----:B------:R-:W-:Y:S02]  /*0130*/  PRMT R5, R5, 0x9910, RZ ;  /* 0x0000991005057816 */ /* 0x000fe400000000ff */
[----:B------:R-:W-:Y:S02]  /*0140*/  SHF.R.U32.HI R0, RZ, 0xb, R6 ;  /* 0x0000000bff007819 */ /* 0x000fe40000011606 */
[----:B------:R-:W-:-:S02]  /*0150*/  LOP3.LUT R9, R2, 0x1, RZ, 0xc0, !PT ;  /* 0x0000000102097812 */ /* 0x000fc400078ec0ff */
[----:B------:R-:W-:Y:S01]  /*0160*/  PRMT R8, R0, 0x9910, RZ ;  /* 0x0000991000087816 */ /* 0x000fe200000000ff */
[----:B------:R-:W-:Y:S01]  /*0170*/  IMAD.MOV.U32 R0, RZ, RZ, R5 ;  /* 0x000000ffff007224 */ /* 0x000fe200078e0005 */
[----:B------:R-:W-:Y:S02]  /*0180*/  ISETP.NE.U32.AND P0, PT, R9, 0x1, PT ;  /* 0x000000010900780c */ /* 0x000fe40003f05070 */
[----:B------:R-:W-:Y:S01]  /*0190*/  LEA.HI R3, R2, R3, RZ, 0x1f ;  /* 0x0000000302037211 */ /* 0x000fe200078ff8ff */
[----:B------:R-:W-:Y:S02]  /*01a0*/  IMAD.MOV.U32 R5, RZ, RZ, R8 ;  /* 0x000000ffff057224 */ /* 0x000fe400078e0008 */
[----:B------:R-:W-:Y:S02]  /*01b0*/  IMAD R0, R0, 0x2b, RZ ;  /* 0x0000002b00007824 */ /* 0x000fe400078e02ff */
[----:B------:R-:W-:Y:S02]  /*01c0*/  IMAD R2, R5, 0xc, RZ ;  /* 0x0000000c05027824 */ /* 0x000fe400078e02ff */
[----:B------:R-:W-:Y:S01]  /*01d0*/  VIADD R8, R3, 0x1e0 ;  /* 0x000001e003087836 */ /* 0x000fe20000000000 */
[----:B------:R-:W-:-:S02]  /*01e0*/  LOP3.LUT R0, R0, 0xffff, RZ, 0xc0, !PT ;  /* 0x0000ffff00007812 */ /* 0x000fc400078ec0ff */
[----:B------:R-:W-:Y:S01]  /*01f0*/  IADD3 R9, PT, PT, RZ, -R2, RZ ;  /* 0x80000002ff097210 */ /* 0x000fe20007ffe0ff */
[----:B------:R-:W-:Y:S01]  /*0200*/  @P0 IMAD.MOV R8, RZ, RZ, R3 ;  /* 0x000000ffff080224 */ /* 0x000fe200078e0203 */
[----:B------:R-:W-:Y:S02]  /*0210*/  SHF.R.U32.HI R2, RZ, 0xa, R0 ;  /* 0x0000000aff027819 */ /* 0x000fe40000011600 */
[----:B------:R-:W-:Y:S02]  /*0220*/  SHF.R.U32.HI R0, RZ, 0xa, R6 ;  /* 0x0000000aff007819 */ /* 0x000fe40000011606 */
[----:B------:R-:W-:Y:S02]  /*0230*/  PRMT R9, R9, 0x7710, RZ ;  /* 0x0000771009097816 */ /* 0x000fe400000000ff */
[----:B------:R-:W-:Y:S02]  /*0240*/  LOP3.LUT R5, R2, 0xffff, RZ, 0xc0, !PT ;  /* 0x0000ffff02057812 */ /* 0x000fe400078ec0ff */
[----:B------:R-:W0:Y:S01]  /*0250*/  LDC.64 R2, c[0x0][0x380] ;  /* 0x0000e000ff027b82 */ /* 0x000e220000000a00 */
[----:B------:R-:W-:Y:S01]  /*0260*/  LOP3.LUT R0, R0, 0x1, RZ, 0xc0, !PT ;  /* 0x0000000100007812 */ /* 0x000fe200078ec0ff */
[----:B------:R-:W-:-:S02]  /*0270*/  IMAD.IADD R4, R4, 0x1, R9 ;  /* 0x0000000104047824 */ /* 0x000fc400078e0209 */
[----:B------:R-:W-:Y:S01]  /*0280*/  IMAD R5, R5, 0x78, R8 ;  /* 0x0000007805057824 */ /* 0x000fe200078e0208 */
[----:B------:R-:W-:Y:S02]  /*0290*/  ISETP.NE.U32.AND P0, PT, R0, 0x1, PT ;  /* 0x000000010000780c */ /* 0x000fe40003f05070 */
[----:B------:R-:W-:-:S04]  /*02a0*/  LOP3.LUT R4, R4, 0xff, RZ, 0xc0, !PT ;  /* 0x000000ff04047812 */ /* 0x000fc800078ec0ff */
[----:B------:R-:W-:-:S05]  /*02b0*/  IADD3 R4, PT, PT, -R4, R5, RZ ;  /* 0x0000000504047210 */ /* 0x000fca0007ffe1ff */
[C---:B------:R-:W-:Y:S02]  /*02c0*/  VIADD R5, R4.reuse, 0x3c0 ;  /* 0x000003c004057836 */ /* 0x040fe40000000000 */
[----:B------:R-:W-:-:S05]  /*02d0*/  @P0 IADD3 R5, PT, PT, R4, RZ, RZ ;  /* 0x000000ff04050210 */ /* 0x000fca0007ffe0ff */
[----:B0-----:R-:W-:Y:S02]  /*02e0*/  IMAD.WIDE.U32 R2, R5, 0x4, R2 ;  /* 0x0000000405027825 */ /* 0x001fe400078e0002 */
[----:B------:R-:W0:Y:S04]  /*02f0*/  LDC.64 R4, c[0x0][0x388] ;  /* 0x0000e200ff047b82 */ /* 0x000e280000000a00 */
[----:B-1----:R-:W2:Y:S01]  /*0300*/  LDG.E.CONSTANT R3, desc[UR4][R2.64] ;  /* 0x0000000402037981 */ /* 0x002ea2000c1e9900 */
[----:B0-----:R-:W-:-:S05]  /*0310*/  IMAD.WIDE.U32 R4, R7, 0x4, R4 ;  /* 0x0000000407047825 */ /* 0x001fca00078e0004 */
[----:B--2---:R-:W-:Y:S01]  /*0320*/  STG.E desc[UR4][R4.64], R3 ;  /* 0x0000000304007986 */ /* 0x004fe2000c101904 */
[----:B------:R-:W-:Y:S05]  /*0330*/  EXIT ;  /* 0x000000000000794d */ /* 0x000fea0003800000 */
.L_x_0:
[----:B------:R-:W-:-:S00]  /*0340*/  BRA `(.L_x_0) ;  /* 0xfffffffc00fc7947 */ /* 0x000fc0000383ffff */
[----:B------:R-:W-:-:S00]  /*0350*/  NOP ;  /* 0x0000000000007918 */ /* 0x000fc00000000000 */
        /* <DEDUP_REMOVED lines=10> */
.L_x_1:


//--------------------- .nv.shared.reserved.0     --------------------------
	.section	.nv.shared.reserved.0,"aw",@nobits
	.weak		__nv_reservedSMEM_offset_0_alias
	.size		__nv_reservedSMEM_offset_0_alias, 0, 64
	.other		__nv_reservedSMEM_offset_0_alias,@"STO_CUDA_RESERVED_SHARED STV_DEFAULT"
__nv_reservedSMEM_offset_0_alias:
	.zero		0
	.zero		64


//--------------------- .nv.constant0.default_function_kernel --------------------------
	.section	.nv.constant0.default_function_kernel,"a",@progbits
	.sectionflags	@""
	.align	4
.nv.constant0.default_function_kernel:
	.zero		912


//--------------------- SYMBOLS --------------------------

	.type		.nv.reservedSmem.offset0,@object
	.size		.nv.reservedSmem.offset0,0x4
